//
// Generated by NVIDIA NVVM Compiler
//
// Compiler Build ID: CL-36424714
// Cuda compilation tools, release 13.0, V13.0.88
// Based on NVVM 20.0.0
//

.version 9.0
.target sm_100
.address_size 64

	// .globl	_Z5sgemmILi16EEvPfS0_S0_iii
// _ZZ5sgemmILi16EEvPfS0_S0_iiiE6smem_A has been demoted
// _ZZ5sgemmILi16EEvPfS0_S0_iiiE6smem_B has been demoted

.visible .entry _Z5sgemmILi16EEvPfS0_S0_iii(
	.param .u64 .ptr .align 1 _Z5sgemmILi16EEvPfS0_S0_iii_param_0,
	.param .u64 .ptr .align 1 _Z5sgemmILi16EEvPfS0_S0_iii_param_1,
	.param .u64 .ptr .align 1 _Z5sgemmILi16EEvPfS0_S0_iii_param_2,
	.param .u32 _Z5sgemmILi16EEvPfS0_S0_iii_param_3,
	.param .u32 _Z5sgemmILi16EEvPfS0_S0_iii_param_4,
	.param .u32 _Z5sgemmILi16EEvPfS0_S0_iii_param_5
)
{
	.reg .pred 	%p<15>;
	.reg .b32 	%r<84>;
	.reg .b32 	%f<121>;
	.reg .b64 	%rd<21>;
	// demoted variable
	.shared .align 4 .b8 _ZZ5sgemmILi16EEvPfS0_S0_iiiE6smem_A[1024];
	// demoted variable
	.shared .align 4 .b8 _ZZ5sgemmILi16EEvPfS0_S0_iiiE6smem_B[1024];
	ld.param.u64 	%rd6, [_Z5sgemmILi16EEvPfS0_S0_iii_param_1];
	ld.param.u32 	%r35, [_Z5sgemmILi16EEvPfS0_S0_iii_param_3];
	ld.param.u32 	%r33, [_Z5sgemmILi16EEvPfS0_S0_iii_param_4];
	ld.param.u32 	%r34, [_Z5sgemmILi16EEvPfS0_S0_iii_param_5];
	mov.u32 	%r37, %ctaid.x;
	mov.u32 	%r1, %ntid.x;
	mul.lo.s32 	%r2, %r37, %r1;
	mov.u32 	%r3, %tid.x;
	add.s32 	%r4, %r2, %r3;
	mov.u32 	%r38, %ctaid.y;
	mov.u32 	%r39, %ntid.y;
	mul.lo.s32 	%r40, %r38, %r39;
	mov.u32 	%r5, %tid.y;
	add.s32 	%r41, %r40, %r5;
	mul.lo.s32 	%r7, %r34, %r40;
	setp.ge.u32 	%p1, %r4, %r33;
	setp.ge.u32 	%p2, %r41, %r35;
	or.pred  	%p3, %p1, %p2;
	@%p3 bra 	$L__BB0_18;
	setp.lt.s32 	%p4, %r34, 1;
	mov.f32 	%f119, 0f00000000;
	@%p4 bra 	$L__BB0_17;
	ld.param.u64 	%rd19, [_Z5sgemmILi16EEvPfS0_S0_iii_param_0];
	mad.lo.s32 	%r8, %r34, %r5, %r3;
	shl.b32 	%r43, %r5, 6;
	mov.u32 	%r44, _ZZ5sgemmILi16EEvPfS0_S0_iiiE6smem_A;
	add.s32 	%r9, %r44, %r43;
	shl.b32 	%r45, %r3, 2;
	mov.u32 	%r46, _ZZ5sgemmILi16EEvPfS0_S0_iiiE6smem_B;
	add.s32 	%r10, %r46, %r45;
	and.b32  	%r11, %r1, 15;
	and.b32  	%r12, %r1, 7;
	and.b32  	%r13, %r1, 3;
	cvt.u64.u32 	%rd1, %r2;
	cvt.u64.u32 	%rd2, %r7;
	cvta.to.global.u64 	%rd3, %rd19;
	cvta.to.global.u64 	%rd4, %rd6;
	mov.f32 	%f119, 0f00000000;
	mov.b32 	%r77, 0;
$L__BB0_3:
	setp.lt.u32 	%p5, %r1, 16;
	add.s32 	%r48, %r8, %r77;
	cvt.u64.u32 	%rd8, %r48;
	add.s64 	%rd9, %rd8, %rd2;
	shl.b64 	%rd10, %rd9, 2;
	add.s64 	%rd11, %rd3, %rd10;
	ld.global.f32 	%f20, [%rd11];
	add.s32 	%r50, %r9, %r45;
	st.shared.f32 	[%r50], %f20;
	add.s32 	%r51, %r77, %r5;
	mad.lo.s32 	%r52, %r51, %r33, %r3;
	cvt.u64.u32 	%rd12, %r52;
	add.s64 	%rd13, %rd12, %rd1;
	shl.b64 	%rd14, %rd13, 2;
	add.s64 	%rd15, %rd4, %rd14;
	ld.global.f32 	%f21, [%rd15];
	mov.u32 	%r54, _ZZ5sgemmILi16EEvPfS0_S0_iiiE6smem_B;
	add.s32 	%r55, %r54, %r43;
	add.s32 	%r56, %r55, %r45;
	st.shared.f32 	[%r56], %f21;
	bar.sync 	0;
	mov.b32 	%r82, 0;
	@%p5 bra 	$L__BB0_6;
	mov.u32 	%r58, _ZZ5sgemmILi16EEvPfS0_S0_iiiE6smem_A;
	add.s32 	%r59, %r43, %r58;
	add.s32 	%r79, %r59, 32;
	shl.b32 	%r60, %r3, 2;
	add.s32 	%r62, %r60, %r54;
	add.s32 	%r78, %r62, 512;
	and.b32  	%r63, %r1, -16;
	neg.s32 	%r80, %r63;
$L__BB0_5:
	.pragma "nounroll";
	and.b32  	%r82, %r1, 2032;
	ld.shared.f32 	%f22, [%r79+-32];
	ld.shared.f32 	%f23, [%r78+-512];
	fma.rn.f32 	%f24, %f22, %f23, %f119;
	ld.shared.f32 	%f25, [%r79+-28];
	ld.shared.f32 	%f26, [%r78+-448];
	fma.rn.f32 	%f27, %f25, %f26, %f24;
	ld.shared.f32 	%f28, [%r79+-24];
	ld.shared.f32 	%f29, [%r78+-384];
	fma.rn.f32 	%f30, %f28, %f29, %f27;
	ld.shared.f32 	%f31, [%r79+-20];
	ld.shared.f32 	%f32, [%r78+-320];
	fma.rn.f32 	%f33, %f31, %f32, %f30;
	ld.shared.f32 	%f34, [%r79+-16];
	ld.shared.f32 	%f35, [%r78+-256];
	fma.rn.f32 	%f36, %f34, %f35, %f33;
	ld.shared.f32 	%f37, [%r79+-12];
	ld.shared.f32 	%f38, [%r78+-192];
	fma.rn.f32 	%f39, %f37, %f38, %f36;
	ld.shared.f32 	%f40, [%r79+-8];
	ld.shared.f32 	%f41, [%r78+-128];
	fma.rn.f32 	%f42, %f40, %f41, %f39;
	ld.shared.f32 	%f43, [%r79+-4];
	ld.shared.f32 	%f44, [%r78+-64];
	fma.rn.f32 	%f45, %f43, %f44, %f42;
	ld.shared.f32 	%f46, [%r79];
	ld.shared.f32 	%f47, [%r78];
	fma.rn.f32 	%f48, %f46, %f47, %f45;
	ld.shared.f32 	%f49, [%r79+4];
	ld.shared.f32 	%f50, [%r78+64];
	fma.rn.f32 	%f51, %f49, %f50, %f48;
	ld.shared.f32 	%f52, [%r79+8];
	ld.shared.f32 	%f53, [%r78+128];
	fma.rn.f32 	%f54, %f52, %f53, %f51;
	ld.shared.f32 	%f55, [%r79+12];
	ld.shared.f32 	%f56, [%r78+192];
	fma.rn.f32 	%f57, %f55, %f56, %f54;
	ld.shared.f32 	%f58, [%r79+16];
	ld.shared.f32 	%f59, [%r78+256];
	fma.rn.f32 	%f60, %f58, %f59, %f57;
	ld.shared.f32 	%f61, [%r79+20];
	ld.shared.f32 	%f62, [%r78+320];
	fma.rn.f32 	%f63, %f61, %f62, %f60;
	ld.shared.f32 	%f64, [%r79+24];
	ld.shared.f32 	%f65, [%r78+384];
	fma.rn.f32 	%f66, %f64, %f65, %f63;
	ld.shared.f32 	%f67, [%r79+28];
	ld.shared.f32 	%f68, [%r78+448];
	fma.rn.f32 	%f119, %f67, %f68, %f66;
	add.s32 	%r80, %r80, 16;
	add.s32 	%r79, %r79, 64;
	add.s32 	%r78, %r78, 1024;
	setp.ne.s32 	%p6, %r80, 0;
	@%p6 bra 	$L__BB0_5;
$L__BB0_6:
	setp.eq.s32 	%p7, %r11, 0;
	@%p7 bra 	$L__BB0_16;
	add.s32 	%r64, %r11, -1;
	setp.lt.u32 	%p8, %r64, 7;
	@%p8 bra 	$L__BB0_9;
	shl.b32 	%r65, %r82, 2;
	add.s32 	%r66, %r9, %r65;
	ld.shared.f32 	%f70, [%r66];
	shl.b32 	%r67, %r82, 6;
	add.s32 	%r68, %r10, %r67;
	ld.shared.f32 	%f71, [%r68];
	fma.rn.f32 	%f72, %f70, %f71, %f119;
	ld.shared.f32 	%f73, [%r66+4];
	ld.shared.f32 	%f74, [%r68+64];
	fma.rn.f32 	%f75, %f73, %f74, %f72;
	ld.shared.f32 	%f76, [%r66+8];
	ld.shared.f32 	%f77, [%r68+128];
	fma.rn.f32 	%f78, %f76, %f77, %f75;
	ld.shared.f32 	%f79, [%r66+12];
	ld.shared.f32 	%f80, [%r68+192];
	fma.rn.f32 	%f81, %f79, %f80, %f78;
	ld.shared.f32 	%f82, [%r66+16];
	ld.shared.f32 	%f83, [%r68+256];
	fma.rn.f32 	%f84, %f82, %f83, %f81;
	ld.shared.f32 	%f85, [%r66+20];
	ld.shared.f32 	%f86, [%r68+320];
	fma.rn.f32 	%f87, %f85, %f86, %f84;
	ld.shared.f32 	%f88, [%r66+24];
	ld.shared.f32 	%f89, [%r68+384];
	fma.rn.f32 	%f90, %f88, %f89, %f87;
	ld.shared.f32 	%f91, [%r66+28];
	ld.shared.f32 	%f92, [%r68+448];
	fma.rn.f32 	%f119, %f91, %f92, %f90;
	add.s32 	%r82, %r82, 8;
$L__BB0_9:
	setp.eq.s32 	%p9, %r12, 0;
	@%p9 bra 	$L__BB0_16;
	add.s32 	%r69, %r12, -1;
	setp.lt.u32 	%p10, %r69, 3;
	@%p10 bra 	$L__BB0_12;
	shl.b32 	%r70, %r82, 2;
	add.s32 	%r71, %r9, %r70;
	ld.shared.f32 	%f94, [%r71];
	shl.b32 	%r72, %r82, 6;
	add.s32 	%r73, %r10, %r72;
	ld.shared.f32 	%f95, [%r73];
	fma.rn.f32 	%f96, %f94, %f95, %f119;
	ld.shared.f32 	%f97, [%r71+4];
	ld.shared.f32 	%f98, [%r73+64];
	fma.rn.f32 	%f99, %f97, %f98, %f96;
	ld.shared.f32 	%f100, [%r71+8];
	ld.shared.f32 	%f101, [%r73+128];
	fma.rn.f32 	%f102, %f100, %f101, %f99;
	ld.shared.f32 	%f103, [%r71+12];
	ld.shared.f32 	%f104, [%r73+192];
	fma.rn.f32 	%f119, %f103, %f104, %f102;
	add.s32 	%r82, %r82, 4;
$L__BB0_12:
	setp.eq.s32 	%p11, %r13, 0;
	@%p11 bra 	$L__BB0_16;
	setp.eq.s32 	%p12, %r13, 1;
	shl.b32 	%r74, %r82, 2;
	add.s32 	%r30, %r9, %r74;
	ld.shared.f32 	%f105, [%r30];
	shl.b32 	%r75, %r82, 6;
	add.s32 	%r31, %r10, %r75;
	ld.shared.f32 	%f106, [%r31];
	fma.rn.f32 	%f119, %f105, %f106, %f119;
	@%p12 bra 	$L__BB0_16;
	setp.eq.s32 	%p13, %r13, 2;
	ld.shared.f32 	%f107, [%r30+4];
	ld.shared.f32 	%f108, [%r31+64];
	fma.rn.f32 	%f119, %f107, %f108, %f119;
	@%p13 bra 	$L__BB0_16;
	ld.shared.f32 	%f109, [%r30+8];
	ld.shared.f32 	%f110, [%r31+128];
	fma.rn.f32 	%f119, %f109, %f110, %f119;
$L__BB0_16:
	bar.sync 	0;
	add.s32 	%r77, %r77, %r1;
	setp.lt.s32 	%p14, %r77, %r34;
	@%p14 bra 	$L__BB0_3;
$L__BB0_17:
	ld.param.u64 	%rd20, [_Z5sgemmILi16EEvPfS0_S0_iii_param_2];
	mad.lo.s32 	%r76, %r33, %r41, %r4;
	cvta.to.global.u64 	%rd16, %rd20;
	mul.wide.u32 	%rd17, %r76, 4;
	add.s64 	%rd18, %rd16, %rd17;
	st.global.f32 	[%rd18], %f119;
$L__BB0_18:
	ret;

}


// ===== COMPILED SASS (sm_100) =====

	.target	sm_100

	.elftype	@"ET_EXEC"


//--------------------- .note.nv.tkinfo           --------------------------
	.section	.note.nv.tkinfo,"",@"SHT_NOTE"
	.sectionflags	@"SHF_NOTE_NV_TKINFO"
	.tkinfo
        /*0018*/ 	.word	0x00000002
        /*0030*/ 	.string	""
        /*0030*/ 	.string	"ptxas"
        /*0030*/ 	.string	"Cuda compilation tools, release 13.0, V13.0.88"
        /*0030*/ 	.string	"Build cuda_13.0.r13.0/compiler.36424714_0"
        /*0030*/ 	.string	"-arch sm_100 -m 64 "



//--------------------- .note.nv.cuinfo           --------------------------
	.section	.note.nv.cuinfo,"",@"SHT_NOTE"
	.sectionflags	@"SHF_NOTE_NV_CUINFO"
        /*0018*/ 	.short	0x0002
        /*001a*/ 	.short	0x0064
        /*001c*/ 	.short	0x0082
	.zero		2


//--------------------- .nv.info                  --------------------------
	.section	.nv.info,"",@"SHT_CUDA_INFO"
	.align	4


	//----- nvinfo : EIATTR_REGCOUNT
	.align		4
        /*0000*/ 	.byte	0x04, 0x2f
        /*0002*/ 	.short	(.L_1 - .L_0)
	.align		4
.L_0:
        /*0004*/ 	.word	index@(_Z5sgemmILi16EEvPfS0_S0_iii)
        /*0008*/ 	.word	0x00000020


	//----- nvinfo : EIATTR_FRAME_SIZE
	.align		4
.L_1:
        /*000c*/ 	.byte	0x04, 0x11
        /*000e*/ 	.short	(.L_3 - .L_2)
	.align		4
.L_2:
        /*0010*/ 	.word	index@(_Z5sgemmILi16EEvPfS0_S0_iii)
        /*0014*/ 	.word	0x00000000


	//----- nvinfo : EIATTR_MIN_STACK_SIZE
	.align		4
.L_3:
        /*0018*/ 	.byte	0x04, 0x12
        /*001a*/ 	.short	(.L_5 - .L_4)
	.align		4
.L_4:
        /*001c*/ 	.word	index@(_Z5sgemmILi16EEvPfS0_S0_iii)
        /*0020*/ 	.word	0x00000000
.L_5:


//--------------------- .nv.compat                --------------------------
	.section	.nv.compat,"",@"SHT_CUDA_COMPAT_INFO"
	.align	4
        /*0000*/ 	.byte	0x02, 0x09, 0x00, 0x00, 0x02, 0x02, 0x01, 0x00, 0x02, 0x05, 0x05, 0x00, 0x03, 0x07, 0x01, 0x01
        /*0010*/ 	.byte	0x02, 0x03, 0x00, 0x00, 0x02, 0x06, 0x01, 0x00, 0x04, 0x0b, 0x08, 0x00, 0x09, 0x00, 0x00, 0x00
        /*0020*/ 	.byte	0x00, 0x00, 0x00, 0x00


//--------------------- .nv.info._Z5sgemmILi16EEvPfS0_S0_iii --------------------------
	.section	.nv.info._Z5sgemmILi16EEvPfS0_S0_iii,"",@"SHT_CUDA_INFO"
	.sectionflags	@""
	.align	4


	//----- nvinfo : EIATTR_CUDA_API_VERSION
	.align		4
        /*0000*/ 	.byte	0x04, 0x37
        /*0002*/ 	.short	(.L_7 - .L_6)
.L_6:
        /*0004*/ 	.word	0x00000082


	//----- nvinfo : EIATTR_KPARAM_INFO
	.align		4
.L_7:
        /*0008*/ 	.byte	0x04, 0x17
        /*000a*/ 	.short	(.L_9 - .L_8)
.L_8:
        /*000c*/ 	.word	0x00000000
        /*0010*/ 	.short	0x0005
        /*0012*/ 	.short	0x0020
        /*0014*/ 	.byte	0x00, 0xf0, 0x11, 0x00


	//----- nvinfo : EIATTR_KPARAM_INFO
	.align		4
.L_9:
        /*0018*/ 	.byte	0x04, 0x17
        /*001a*/ 	.short	(.L_11 - .L_10)
.L_10:
        /*001c*/ 	.word	0x00000000
        /*0020*/ 	.short	0x0004
        /*0022*/ 	.short	0x001c
        /*0024*/ 	.byte	0x00, 0xf0, 0x11, 0x00


	//----- nvinfo : EIATTR_KPARAM_INFO
	.align		4
.L_11:
        /*0028*/ 	.byte	0x04, 0x17
        /*002a*/ 	.short	(.L_13 - .L_12)
.L_12:
        /*002c*/ 	.word	0x00000000
        /*0030*/ 	.short	0x0003
        /*0032*/ 	.short	0x0018
        /*0034*/ 	.byte	0x00, 0xf0, 0x11, 0x00


	//----- nvinfo : EIATTR_KPARAM_INFO
	.align		4
.L_13:
        /*0038*/ 	.byte	0x04, 0x17
        /*003a*/ 	.short	(.L_15 - .L_14)
.L_14:
        /*003c*/ 	.word	0x00000000
        /*0040*/ 	.short	0x0002
        /*0042*/ 	.short	0x0010
        /*0044*/ 	.byte	0x00, 0xf5, 0x21, 0x00


	//----- nvinfo : EIATTR_KPARAM_INFO
	.align		4
.L_15:
        /*0048*/ 	.byte	0x04, 0x17
        /*004a*/ 	.short	(.L_17 - .L_16)
.L_16:
        /*004c*/ 	.word	0x00000000
        /*0050*/ 	.short	0x0001
        /*0052*/ 	.short	0x0008
        /*0054*/ 	.byte	0x00, 0xf5, 0x21, 0x00


	//----- nvinfo : EIATTR_KPARAM_INFO
	.align		4
.L_17:
        /*0058*/ 	.byte	0x04, 0x17
        /*005a*/ 	.short	(.L_19 - .L_18)
.L_18:
        /*005c*/ 	.word	0x00000000
        /*0060*/ 	.short	0x0000
        /*0062*/ 	.short	0x0000
        /*0064*/ 	.byte	0x00, 0xf5, 0x21, 0x00


	//----- nvinfo : EIATTR_SPARSE_MMA_MASK
	.align		4
.L_19:
        /*0068*/ 	.byte	0x03, 0x50
        /*006a*/ 	.short	0x0000


	//----- nvinfo : EIATTR_MAXREG_COUNT
	.align		4
        /*006c*/ 	.byte	0x03, 0x1b
        /*006e*/ 	.short	0x00ff


	//----- nvinfo : EIATTR_NUM_BARRIERS
	.align		4
        /*0070*/ 	.byte	0x02, 0x4c
        /*0072*/ 	.byte	0x01
	.zero		1


	//----- nvinfo : EIATTR_MERCURY_ISA_VERSION
	.align		4
        /*0074*/ 	.byte	0x03, 0x5f
        /*0076*/ 	.short	0x0101


	//----- nvinfo : EIATTR_UNUSED_LOAD_BYTE_OFFSET
	.align		4
        /*0078*/ 	.byte	0x04, 0x44
        /*007a*/ 	.short	(.L_21 - .L_20)


	//   ....[0]....
.L_20:
        /*007c*/ 	.word	0x00000a20
        /*0080*/ 	.word	0x00000fff


	//----- nvinfo : EIATTR_VRC_CTA_INIT_COUNT
	.align		4
.L_21:
        /*0084*/ 	.byte	0x02, 0x4a
	.zero		1
	.zero		1


	//----- nvinfo : EIATTR_EXIT_INSTR_OFFSETS
	.align		4
        /*0088*/ 	.byte	0x04, 0x1c
        /*008a*/ 	.short	(.L_23 - .L_22)


	//   ....[0]....
.L_22:
        /*008c*/ 	.word	0x000000e0


	//   ....[1]....
        /*0090*/ 	.word	0x00000b10


	//----- nvinfo : EIATTR_CBANK_PARAM_SIZE
	.align		4
.L_23:
        /*0094*/ 	.byte	0x03, 0x19
        /*0096*/ 	.short	0x0024


	//----- nvinfo : EIATTR_PARAM_CBANK
	.align		4
        /*0098*/ 	.byte	0x04, 0x0a
        /*009a*/ 	.short	(.L_25 - .L_24)
	.align		4
.L_24:
        /*009c*/ 	.word	index@(.nv.constant0._Z5sgemmILi16EEvPfS0_S0_iii)
        /*00a0*/ 	.short	0x0380
        /*00a2*/ 	.short	0x0024


	//----- nvinfo : EIATTR_SW_WAR
	.align		4
.L_25:
        /*00a4*/ 	.byte	0x04, 0x36
        /*00a6*/ 	.short	(.L_27 - .L_26)
.L_26:
        /*00a8*/ 	.word	0x00000008
.L_27:


//--------------------- .nv.callgraph             --------------------------
	.section	.nv.callgraph,"",@"SHT_CUDA_CALLGRAPH"
	.align	4
	.sectionentsize	8
	.align		4
        /*0000*/ 	.word	0x00000000
	.align		4
        /*0004*/ 	.word	0xffffffff
	.align		4
        /*0008*/ 	.word	0x00000000
	.align		4
        /*000c*/ 	.word	0xfffffffe
	.align		4
        /*0010*/ 	.word	0x00000000
	.align		4
        /*0014*/ 	.word	0xfffffffd
	.align		4
        /*0018*/ 	.word	0x00000000
	.align		4
        /*001c*/ 	.word	0xfffffffc


//--------------------- .text._Z5sgemmILi16EEvPfS0_S0_iii --------------------------
	.section	.text._Z5sgemmILi16EEvPfS0_S0_iii,"ax",@progbits
	.align	128
        .global         _Z5sgemmILi16EEvPfS0_S0_iii
        .type           _Z5sgemmILi16EEvPfS0_S0_iii,@function
        .size           _Z5sgemmILi16EEvPfS0_S0_iii,(.L_x_8 - _Z5sgemmILi16EEvPfS0_S0_iii)
        .other          _Z5sgemmILi16EEvPfS0_S0_iii,@"STO_CUDA_ENTRY STV_DEFAULT"
_Z5sgemmILi16EEvPfS0_S0_iii:
.text._Z5sgemmILi16EEvPfS0_S0_iii:
[----:B------:R-:W-:Y:S01]  /*0000*/  LDC R1, c[0x0][0x37c] ;  /* 0x0000df00ff017b82 */ /* 0x000fe20000000800 */
[----:B------:R-:W0:Y:S07]  /*0010*/  S2R R0, SR_TID.Y ;  /* 0x0000000000007919 */ /* 0x000e2e0000002200 */
[----:B------:R-:W1:Y:S01]  /*0020*/  S2UR UR4, SR_CTAID.Y ;  /* 0x00000000000479c3 */ /* 0x000e620000002600 */
[----:B------:R-:W2:Y:S01]  /*0030*/  LDCU.64 UR12, c[0x0][0x398] ;  /* 0x00007300ff0c77ac */ /* 0x000ea20008000a00 */
[----:B------:R-:W3:Y:S06]  /*0040*/  S2R R3, SR_TID.X ;  /* 0x0000000000037919 */ /* 0x000eec0000002100 */
[----:B------:R-:W4:Y:S08]  /*0050*/  S2UR UR6, SR_CTAID.X ;  /* 0x00000000000679c3 */ /* 0x000f300000002500 */
[----:B------:R-:W4:Y:S01]  /*0060*/  LDC R2, c[0x0][0x360] ;  /* 0x0000d800ff027b82 */ /* 0x000f220000000800 */
[----:B------:R-:W1:Y:S02]  /*0070*/  LDCU UR5, c[0x0][0x364] ;  /* 0x00006c80ff0577ac */ /* 0x000e640008000800 */
[----:B-1----:R-:W-:Y:S01]  /*0080*/  UIMAD UR4, UR4, UR5, URZ ;  /* 0x00000005040472a4 */ /* 0x002fe2000f8e02ff */
[----:B----4-:R-:W-:-:S05]  /*0090*/  IMAD R24, R2, UR6, RZ ;  /* 0x0000000602187c24 */ /* 0x010fca000f8e02ff */
[----:B0-----:R-:W-:Y:S01]  /*00a0*/  IADD3 R17, PT, PT, R0, UR4, RZ ;  /* 0x0000000400117c10 */ /* 0x001fe2000fffe0ff */
[----:B---3--:R-:W-:-:S03]  /*00b0*/  IMAD.IADD R22, R24, 0x1, R3 ;  /* 0x0000000118167824 */ /* 0x008fc600078e0203 */
[----:B--2---:R-:W-:-:S04]  /*00c0*/  ISETP.GE.U32.AND P0, PT, R17, UR12, PT ;  /* 0x0000000c11007c0c */ /* 0x004fc8000bf06070 */
[----:B------:R-:W-:-:S13]  /*00d0*/  ISETP.GE.U32.OR P0, PT, R22, UR13, P0 ;  /* 0x0000000d16007c0c */ /* 0x000fda0008706470 */
[----:B------:R-:W-:Y:S05]  /*00e0*/  @P0 EXIT ;  /* 0x000000000000094d */ /* 0x000fea0003800000 */
[----:B------:R-:W0:Y:S01]  /*00f0*/  LDCU UR9, c[0x0][0x3a0] ;  /* 0x00007400ff0977ac */ /* 0x000e220008000800 */
[----:B------:R-:W-:Y:S01]  /*0100*/  HFMA2 R27, -RZ, RZ, 0, 0 ;  /* 0x00000000ff1b7431 */ /* 0x000fe200000001ff */
[----:B------:R-:W1:Y:S01]  /*0110*/  LDCU.64 UR10, c[0x0][0x358] ;  /* 0x00006b00ff0a77ac */ /* 0x000e620008000a00 */
[----:B0-----:R-:W-:-:S09]  /*0120*/  UISETP.GE.AND UP0, UPT, UR9, 0x1, UPT ;  /* 0x000000010900788c */ /* 0x001fd2000bf06270 */
[----:B-1----:R-:W-:Y:S05]  /*0130*/  BRA.U !UP0, `(.L_x_0) ;  /* 0x0000000908647547 */ /* 0x002fea000b800000 */
[----:B------:R-:W0:Y:S01]  /*0140*/  S2UR UR7, SR_CgaCtaId ;  /* 0x00000000000779c3 */ /* 0x000e220000008800 */
[----:B------:R-:W-:Y:S01]  /*0150*/  UMOV UR5, 0x400 ;  /* 0x0000040000057882 */ /* 0x000fe20000000000 */
[----:B------:R-:W-:Y:S01]  /*0160*/  IMAD R20, R0, UR9, R3 ;  /* 0x0000000900147c24 */ /* 0x000fe2000f8e0203 */
[----:B------:R-:W-:Y:S01]  /*0170*/  UIADD3 UR6, UPT, UPT, UR5, 0x400, URZ ;  /* 0x0000040005067890 */ /* 0x000fe2000fffe0ff */
[C---:B------:R-:W-:Y:S01]  /*0180*/  LOP3.LUT R7, R2.reuse, 0xf, RZ, 0xc0, !PT ;  /* 0x0000000f02077812 */ /* 0x040fe200078ec0ff */
[----:B------:R-:W-:Y:S01]  /*0190*/  IMAD.MOV.U32 R27, RZ, RZ, RZ ;  /* 0x000000ffff1b7224 */ /* 0x000fe200078e00ff */
[C---:B------:R-:W-:Y:S01]  /*01a0*/  LOP3.LUT R6, R2.reuse, 0x7, RZ, 0xc0, !PT ;  /* 0x0000000702067812 */ /* 0x040fe200078ec0ff */
[----:B------:R-:W-:Y:S01]  /*01b0*/  UIMAD UR8, UR4, UR9, URZ ;  /* 0x00000009040872a4 */ /* 0x000fe2000f8e02ff */
[----:B------:R-:W-:Y:S02]  /*01c0*/  LOP3.LUT R4, R2, 0x3, RZ, 0xc0, !PT ;  /* 0x0000000302047812 */ /* 0x000fe400078ec0ff */
[----:B------:R-:W-:Y:S01]  /*01d0*/  MOV R5, RZ ;  /* 0x000000ff00057202 */ /* 0x000fe20000000f00 */
[----:B0-----:R-:W-:-:S02]  /*01e0*/  ULEA UR5, UR7, UR5, 0x18 ;  /* 0x0000000507057291 */ /* 0x001fc4000f8ec0ff */
[----:B------:R-:W-:-:S04]  /*01f0*/  ULEA UR6, UR7, UR6, 0x18 ;  /* 0x0000000607067291 */ /* 0x000fc8000f8ec0ff */
[----:B------:R-:W-:Y:S02]  /*0200*/  LEA R18, R0, UR5, 0x6 ;  /* 0x0000000500127c11 */ /* 0x000fe4000f8e30ff */
[----:B------:R-:W-:-:S07]  /*0210*/  LEA R16, R3, UR6, 0x2 ;  /* 0x0000000603107c11 */ /* 0x000fce000f8e10ff */
.L_x_6:
[----:B0-----:R-:W0:Y:S01]  /*0220*/  LDCU UR13, c[0x0][0x39c] ;  /* 0x00007380ff0d77ac */ /* 0x001e220008000800 */
[----:B------:R-:W-:Y:S01]  /*0230*/  IMAD.IADD R10, R0, 0x1, R5 ;  /* 0x00000001000a7824 */ /* 0x000fe200078e0205 */
[----:B------:R-:W-:Y:S01]  /*0240*/  IADD3 R8, PT, PT, R20, R5, RZ ;  /* 0x0000000514087210 */ /* 0x000fe20007ffe0ff */
[----:B------:R-:W1:Y:S03]  /*0250*/  LDCU.128 UR16, c[0x0][0x380] ;  /* 0x00007000ff1077ac */ /* 0x000e660008000c00 */
[----:B------:R-:W-:Y:S01]  /*0260*/  IADD3 R11, P2, PT, R8, UR8, RZ ;  /* 0x00000008080b7c10 */ /* 0x000fe2000ff5e0ff */
[----:B------:R-:W2:Y:S01]  /*0270*/  S2UR UR7, SR_CgaCtaId ;  /* 0x00000000000779c3 */ /* 0x000ea20000008800 */
[----:B------:R-:W-:Y:S01]  /*0280*/  UMOV UR5, 0x400 ;  /* 0x0000040000057882 */ /* 0x000fe20000000000 */
[----:B------:R-:W3:Y:S01]  /*0290*/  LDCU UR9, c[0x0][0x3a0] ;  /* 0x00007400ff0977ac */ /* 0x000ee20008000800 */
[----:B------:R-:W-:Y:S01]  /*02a0*/  IADD3.X R14, PT, PT, RZ, RZ, RZ, P2, !PT ;  /* 0x000000ffff0e7210 */ /* 0x000fe200017fe4ff */
[----:B0-----:R-:W-:Y:S01]  /*02b0*/  IMAD R9, R10, UR13, R3 ;  /* 0x0000000d0a097c24 */ /* 0x001fe2000f8e0203 */
[----:B-1----:R-:W-:-:S04]  /*02c0*/  LEA R10, P0, R11, UR16, 0x2 ;  /* 0x000000100b0a7c11 */ /* 0x002fc8000f8010ff */
[----:B------:R-:W-:Y:S02]  /*02d0*/  IADD3 R9, P1, PT, R24, R9, RZ ;  /* 0x0000000918097210 */ /* 0x000fe40007f3e0ff */
[----:B------:R-:W-:Y:S02]  /*02e0*/  LEA.HI.X R11, R11, UR17, R14, 0x2, P0 ;  /* 0x000000110b0b7c11 */ /* 0x000fe400080f140e */
[C---:B------:R-:W-:Y:S01]  /*02f0*/  LEA R8, P2, R9.reuse, UR18, 0x2 ;  /* 0x0000001209087c11 */ /* 0x040fe2000f8410ff */
[----:B------:R-:W-:Y:S02]  /*0300*/  IMAD.X R12, RZ, RZ, RZ, P1 ;  /* 0x000000ffff0c7224 */ /* 0x000fe400008e06ff */
[----:B------:R-:W4:Y:S03]  /*0310*/  LDG.E R10, desc[UR10][R10.64] ;  /* 0x0000000a0a0a7981 */ /* 0x000f26000c1e1900 */
[----:B------:R-:W-:-:S05]  /*0320*/  LEA.HI.X R9, R9, UR19, R12, 0x2, P2 ;  /* 0x0000001309097c11 */ /* 0x000fca00090f140c */
[----:B------:R-:W5:Y:S01]  /*0330*/  LDG.E R8, desc[UR10][R8.64] ;  /* 0x0000000a08087981 */ /* 0x000f62000c1e1900 */
[----:B------:R-:W-:-:S04]  /*0340*/  UIADD3 UR6, UPT, UPT, UR5, 0x400, URZ ;  /* 0x0000040005067890 */ /* 0x000fc8000fffe0ff */
[----:B--2---:R-:W-:Y:S01]  /*0350*/  ULEA UR6, UR7, UR6, 0x18 ;  /* 0x0000000607067291 */ /* 0x004fe2000f8ec0ff */
[----:B------:R-:W-:Y:S02]  /*0360*/  ISETP.GE.U32.AND P1, PT, R2, 0x10, PT ;  /* 0x000000100200780c */ /* 0x000fe40003f26070 */
[----:B------:R-:W-:-:S03]  /*0370*/  LEA R13, R3, R18, 0x2 ;  /* 0x00000012030d7211 */ /* 0x000fc600078e10ff */
[----:B------:R-:W-:Y:S01]  /*0380*/  LEA R12, R0, UR6, 0x6 ;  /* 0x00000006000c7c11 */ /* 0x000fe2000f8e30ff */
[----:B------:R-:W-:-:S03]  /*0390*/  IMAD.IADD R5, R2, 0x1, R5 ;  /* 0x0000000102057824 */ /* 0x000fc600078e0205 */
[----:B------:R-:W-:Y:S02]  /*03a0*/  LEA R15, R3, R12, 0x2 ;  /* 0x0000000c030f7211 */ /* 0x000fe400078e10ff */
[----:B---3--:R-:W-:Y:S02]  /*03b0*/  ISETP.GE.AND P0, PT, R5, UR9, PT ;  /* 0x0000000905007c0c */ /* 0x008fe4000bf06270 */
[----:B------:R-:W-:Y:S01]  /*03c0*/  MOV R19, RZ ;  /* 0x000000ff00137202 */ /* 0x000fe20000000f00 */
[----:B----4-:R0:W-:Y:S04]  /*03d0*/  STS [R13], R10 ;  /* 0x0000000a0d007388 */ /* 0x0101e80000000800 */
[----:B-----5:R0:W-:Y:S01]  /*03e0*/  STS [R15], R8 ;  /* 0x000000080f007388 */ /* 0x0201e20000000800 */
[----:B------:R-:W-:Y:S06]  /*03f0*/  BAR.SYNC.DEFER_BLOCKING 0x0 ;  /* 0x0000000000007b1d */ /* 0x000fec0000010000 */
[----:B------:R-:W-:Y:S05]  /*0400*/  @!P1 BRA `(.L_x_1) ;  /* 0x0000000000c49947 */ /* 0x000fea0003800000 */
[----:B------:R-:W-:Y:S01]  /*0410*/  ULEA UR5, UR7, UR5, 0x18 ;  /* 0x0000000507057291 */ /* 0x000fe2000f8ec0ff */
[----:B------:R-:W-:Y:S02]  /*0420*/  LEA R16, R3, UR6, 0x2 ;  /* 0x0000000603107c11 */ /* 0x000fe4000f8e10ff */
[C---:B------:R-:W-:Y:S02]  /*0430*/  LOP3.LUT R21, R2.reuse, 0xfffffff0, RZ, 0xc0, !PT ;  /* 0xfffffff002157812 */ /* 0x040fe400078ec0ff */
[----:B------:R-:W-:Y:S01]  /*0440*/  LOP3.LUT R19, R2, 0x7f0, RZ, 0xc0, !PT ;  /* 0x000007f002137812 */ /* 0x000fe200078ec0ff */
[----:B------:R-:W-:Y:S01]  /*0450*/  VIADD R23, R16, 0x200 ;  /* 0x0000020010177836 */ /* 0x000fe20000000000 */
[----:B------:R-:W-:Y:S02]  /*0460*/  LEA R18, R0, UR5, 0x6 ;  /* 0x0000000500127c11 */ /* 0x000fe4000f8e30ff */
[----:B------:R-:W-:Y:S02]  /*0470*/  IADD3 R21, PT, PT, -R21, RZ, RZ ;  /* 0x000000ff15157210 */ /* 0x000fe40007ffe1ff */
[----:B------:R-:W-:-:S07]  /*0480*/  IADD3 R25, PT, PT, R18, 0x20, RZ ;  /* 0x0000002012197810 */ /* 0x000fce0007ffe0ff */
.L_x_2:
[----:B0-----:R-:W-:Y:S01]  /*0490*/  LDS R8, [R23+-0x200] ;  /* 0xfffe000017087984 */ /* 0x001fe20000000800 */
[----:B------:R-:W-:-:S03]  /*04a0*/  IADD3 R21, PT, PT, R21, 0x10, RZ ;  /* 0x0000001015157810 */ /* 0x000fc60007ffe0ff */
[----:B------:R-:W0:Y:S01]  /*04b0*/  LDS.128 R12, [R25+-0x20] ;  /* 0xffffe000190c7984 */ /* 0x000e220000000c00 */
[----:B------:R-:W-:-:S03]  /*04c0*/  ISETP.NE.AND P1, PT, R21, RZ, PT ;  /* 0x000000ff1500720c */ /* 0x000fc60003f25270 */
[----:B------:R-:W1:Y:S04]  /*04d0*/  LDS R9, [R23+-0x1c0] ;  /* 0xfffe400017097984 */ /* 0x000e680000000800 */
[----:B------:R-:W2:Y:S04]  /*04e0*/  LDS R10, [R23+-0x180] ;  /* 0xfffe8000170a7984 */ /* 0x000ea80000000800 */
[----:B------:R-:W3:Y:S04]  /*04f0*/  LDS R26, [R23+-0x140] ;  /* 0xfffec000171a7984 */ /* 0x000ee80000000800 */
[----:B------:R-:W-:Y:S01]  /*0500*/  LDS R29, [R23+0x1c0] ;  /* 0x0001c000171d7984 */ /* 0x000fe20000000800 */
[----:B0-----:R-:W-:-:S03]  /*0510*/  FFMA R8, R12, R8, R27 ;  /* 0x000000080c087223 */ /* 0x001fc6000000001b */
[----:B------:R-:W-:Y:S01]  /*0520*/  LDS R12, [R23+-0x80] ;  /* 0xffff8000170c7984 */ /* 0x000fe20000000800 */
[----:B-1----:R-:W-:-:S03]  /*0530*/  FFMA R9, R9, R13, R8 ;  /* 0x0000000d09097223 */ /* 0x002fc60000000008 */
[----:B------:R-:W-:Y:S01]  /*0540*/  LDS R13, [R23+-0x100] ;  /* 0xffff0000170d7984 */ /* 0x000fe20000000800 */
[----:B--2---:R-:W-:-:S03]  /*0550*/  FFMA R27, R10, R14, R9 ;  /* 0x0000000e0a1b7223 */ /* 0x004fc60000000009 */
[----:B------:R-:W0:Y:S01]  /*0560*/  LDS.128 R8, [R25+-0x10] ;  /* 0xfffff00019087984 */ /* 0x000e220000000c00 */
[----:B---3--:R-:W-:-:S03]  /*0570*/  FFMA R15, R26, R15, R27 ;  /* 0x0000000f1a0f7223 */ /* 0x008fc6000000001b */
[----:B------:R-:W1:Y:S04]  /*0580*/  LDS R27, [R23+-0xc0] ;  /* 0xffff4000171b7984 */ /* 0x000e680000000800 */
[----:B------:R-:W2:Y:S01]  /*0590*/  LDS R26, [R23+-0x40] ;  /* 0xffffc000171a7984 */ /* 0x000ea20000000800 */
[----:B0-----:R-:W-:-:S04]  /*05a0*/  FFMA R8, R8, R13, R15 ;  /* 0x0000000d08087223 */ /* 0x001fc8000000000f */
[----:B-1----:R-:W-:Y:S02]  /*05b0*/  FFMA R27, R27, R9, R8 ;  /* 0x000000091b1b7223 */ /* 0x002fe40000000008 */
[----:B------:R-:W-:Y:S02]  /*05c0*/  LDS R9, [R23] ;  /* 0x0000000017097984 */ /* 0x000fe40000000800 */
[----:B------:R-:W-:Y:S02]  /*05d0*/  FFMA R27, R12, R10, R27 ;  /* 0x0000000a0c1b7223 */ /* 0x000fe4000000001b */
[----:B------:R-:W0:Y:S02]  /*05e0*/  LDS.128 R12, [R25] ;  /* 0x00000000190c7984 */ /* 0x000e240000000c00 */
[----:B--2---:R-:W-:Y:S02]  /*05f0*/  FFMA R11, R26, R11, R27 ;  /* 0x0000000b1a0b7223 */ /* 0x004fe4000000001b */
[----:B------:R-:W1:Y:S04]  /*0600*/  LDS R27, [R23+0x40] ;  /* 0x00004000171b7984 */ /* 0x000e680000000800 */
[----:B------:R-:W2:Y:S04]  /*0610*/  LDS R8, [R23+0x80] ;  /* 0x0000800017087984 */ /* 0x000ea80000000800 */
[----:B------:R-:W3:Y:S01]  /*0620*/  LDS R26, [R23+0xc0] ;  /* 0x0000c000171a7984 */ /* 0x000ee20000000800 */
[----:B0-----:R-:W-:-:S04]  /*0630*/  FFMA R12, R12, R9, R11 ;  /* 0x000000090c0c7223 */ /* 0x001fc8000000000b */
[----:B-1----:R-:W-:Y:S02]  /*0640*/  FFMA R27, R27, R13, R12 ;  /* 0x0000000d1b1b7223 */ /* 0x002fe4000000000c */
[----:B------:R-:W-:Y:S02]  /*0650*/  LDS R13, [R23+0x100] ;  /* 0x00010000170d7984 */ /* 0x000fe40000000800 */
[----:B--2---:R-:W-:Y:S02]  /*0660*/  FFMA R27, R8, R14, R27 ;  /* 0x0000000e081b7223 */ /* 0x004fe4000000001b */
[----:B------:R0:W1:Y:S02]  /*0670*/  LDS.128 R8, [R25+0x10] ;  /* 0x0000100019087984 */ /* 0x0000640000000c00 */
[----:B---3--:R-:W-:Y:S02]  /*0680*/  FFMA R15, R26, R15, R27 ;  /* 0x0000000f1a0f7223 */ /* 0x008fe4000000001b */
[----:B------:R-:W2:Y:S04]  /*0690*/  LDS R27, [R23+0x140] ;  /* 0x00014000171b7984 */ /* 0x000ea80000000800 */
[----:B------:R3:W4:Y:S01]  /*06a0*/  LDS R12, [R23+0x180] ;  /* 0x00018000170c7984 */ /* 0x0007220000000800 */
[----:B0-----:R-:W-:Y:S01]  /*06b0*/  VIADD R25, R25, 0x40 ;  /* 0x0000004019197836 */ /* 0x001fe20000000000 */
[----:B---3--:R-:W-:Y:S01]  /*06c0*/  IADD3 R23, PT, PT, R23, 0x400, RZ ;  /* 0x0000040017177810 */ /* 0x008fe20007ffe0ff */
[----:B-1----:R-:W-:-:S04]  /*06d0*/  FFMA R8, R8, R13, R15 ;  /* 0x0000000d08087223 */ /* 0x002fc8000000000f */
[----:B--2---:R-:W-:-:S04]  /*06e0*/  FFMA R9, R27, R9, R8 ;  /* 0x000000091b097223 */ /* 0x004fc80000000008 */
[----:B----4-:R-:W-:-:S04]  /*06f0*/  FFMA R10, R12, R10, R9 ;  /* 0x0000000a0c0a7223 */ /* 0x010fc80000000009 */
[----:B------:R-:W-:Y:S01]  /*0700*/  FFMA R27, R29, R11, R10 ;  /* 0x0000000b1d1b7223 */ /* 0x000fe2000000000a */
[----:B------:R-:W-:Y:S06]  /*0710*/  @P1 BRA `(.L_x_2) ;  /* 0xfffffffc005c1947 */ /* 0x000fec000383ffff */
.L_x_1:
[----:B------:R-:W-:-:S13]  /*0720*/  ISETP.NE.AND P1, PT, R7, RZ, PT ;  /* 0x000000ff0700720c */ /* 0x000fda0003f25270 */
[----:B------:R-:W-:Y:S05]  /*0730*/  @!P1 BRA `(.L_x_3) ;  /* 0x0000000000dc9947 */ /* 0x000fea0003800000 */
[----:B0-----:R-:W-:Y:S02]  /*0740*/  IADD3 R8, PT, PT, R7, -0x1, RZ ;  /* 0xffffffff07087810 */ /* 0x001fe40007ffe0ff */
[----:B------:R-:W-:Y:S02]  /*0750*/  ISETP.NE.AND P2, PT, R6, RZ, PT ;  /* 0x000000ff0600720c */ /* 0x000fe40003f45270 */
[----:B------:R-:W-:-:S13]  /*0760*/  ISETP.GE.U32.AND P1, PT, R8, 0x7, PT ;  /* 0x000000070800780c */ /* 0x000fda0003f26070 */
[----:B------:R-:W-:Y:S05]  /*0770*/  @!P1 BRA `(.L_x_4) ;  /* 0x0000000000549947 */ /* 0x000fea0003800000 */
[C---:B------:R-:W-:Y:S01]  /*0780*/  IMAD R21, R19.reuse, 0x40, R16 ;  /* 0x0000004013157824 */ /* 0x040fe200078e0210 */
[C---:B------:R-:W-:Y:S02]  /*0790*/  LEA R25, R19.reuse, R18, 0x2 ;  /* 0x0000001213197211 */ /* 0x040fe400078e10ff */
[----:B------:R-:W-:Y:S02]  /*07a0*/  IADD3 R19, PT, PT, R19, 0x8, RZ ;  /* 0x0000000813137810 */ /* 0x000fe40007ffe0ff */
[----:B------:R-:W-:Y:S04]  /*07b0*/  LDS R12, [R21] ;  /* 0x00000000150c7984 */ /* 0x000fe80000000800 */
[----:B------:R-:W0:Y:S04]  /*07c0*/  LDS.128 R8, [R25] ;  /* 0x0000000019087984 */ /* 0x000e280000000c00 */
[----:B------:R-:W1:Y:S04]  /*07d0*/  LDS R13, [R21+0x40] ;  /* 0x00004000150d7984 */ /* 0x000e680000000800 */
[----:B------:R-:W2:Y:S04]  /*07e0*/  LDS R23, [R21+0x80] ;  /* 0x0000800015177984 */ /* 0x000ea80000000800 */
[----:B------:R-:W-:Y:S01]  /*07f0*/  LDS R29, [R21+0x1c0] ;  /* 0x0001c000151d7984 */ /* 0x000fe20000000800 */
[----:B0-----:R-:W-:-:S03]  /*0800*/  FFMA R12, R8, R12, R27 ;  /* 0x0000000c080c7223 */ /* 0x001fc6000000001b */
[----:B------:R-:W0:Y:S01]  /*0810*/  LDS R8, [R21+0xc0] ;  /* 0x0000c00015087984 */ /* 0x000e220000000800 */
[----:B-1----:R-:W-:-:S03]  /*0820*/  FFMA R26, R13, R9, R12 ;  /* 0x000000090d1a7223 */ /* 0x002fc6000000000c */
[----:B------:R-:W-:Y:S01]  /*0830*/  LDS R9, [R21+0x100] ;  /* 0x0001000015097984 */ /* 0x000fe20000000800 */
[----:B--2---:R-:W-:-:S03]  /*0840*/  FFMA R23, R23, R10, R26 ;  /* 0x0000000a17177223 */ /* 0x004fc6000000001a */
[----:B------:R-:W1:Y:S04]  /*0850*/  LDS.128 R12, [R25+0x10] ;  /* 0x00001000190c7984 */ /* 0x000e680000000c00 */
[----:B------:R-:W2:Y:S04]  /*0860*/  LDS R27, [R21+0x140] ;  /* 0x00014000151b7984 */ /* 0x000ea80000000800 */
[----:B------:R-:W3:Y:S01]  /*0870*/  LDS R10, [R21+0x180] ;  /* 0x00018000150a7984 */ /* 0x000ee20000000800 */
[----:B0-----:R-:W-:-:S04]  /*0880*/  FFMA R11, R8, R11, R23 ;  /* 0x0000000b080b7223 */ /* 0x001fc80000000017 */
[----:B-1----:R-:W-:-:S04]  /*0890*/  FFMA R12, R12, R9, R11 ;  /* 0x000000090c0c7223 */ /* 0x002fc8000000000b */
[----:B--2---:R-:W-:-:S04]  /*08a0*/  FFMA R13, R27, R13, R12 ;  /* 0x0000000d1b0d7223 */ /* 0x004fc8000000000c */
[----:B---3--:R-:W-:-:S04]  /*08b0*/  FFMA R10, R10, R14, R13 ;  /* 0x0000000e0a0a7223 */ /* 0x008fc8000000000d */
[----:B------:R-:W-:-:S07]  /*08c0*/  FFMA R27, R29, R15, R10 ;  /* 0x0000000f1d1b7223 */ /* 0x000fce000000000a */
.L_x_4:
[----:B------:R-:W-:Y:S05]  /*08d0*/  @!P2 BRA `(.L_x_3) ;  /* 0x000000000074a947 */ /* 0x000fea0003800000 */
[----:B------:R-:W-:Y:S01]  /*08e0*/  VIADD R8, R6, 0xffffffff ;  /* 0xffffffff06087836 */ /* 0x000fe20000000000 */
[----:B------:R-:W-:-:S04]  /*08f0*/  ISETP.NE.AND P2, PT, R4, RZ, PT ;  /* 0x000000ff0400720c */ /* 0x000fc80003f45270 */
[----:B------:R-:W-:-:S13]  /*0900*/  ISETP.GE.U32.AND P1, PT, R8, 0x3, PT ;  /* 0x000000030800780c */ /* 0x000fda0003f26070 */
[----:B------:R-:W-:Y:S05]  /*0910*/  @!P1 BRA `(.L_x_5) ;  /* 0x0000000000309947 */ /* 0x000fea0003800000 */
[C---:B------:R-:W-:Y:S02]  /*0920*/  LEA R8, R19.reuse, R18, 0x2 ;  /* 0x0000001213087211 */ /* 0x040fe400078e10ff */
[C---:B------:R-:W-:Y:S01]  /*0930*/  LEA R12, R19.reuse, R16, 0x6 ;  /* 0x00000010130c7211 */ /* 0x040fe200078e30ff */
[----:B------:R-:W-:-:S03]  /*0940*/  VIADD R19, R19, 0x4 ;  /* 0x0000000413137836 */ /* 0x000fc60000000000 */
[----:B------:R-:W-:Y:S04]  /*0950*/  LDS.128 R8, [R8] ;  /* 0x0000000008087984 */ /* 0x000fe80000000c00 */
[----:B------:R-:W0:Y:S04]  /*0960*/  LDS R13, [R12] ;  /* 0x000000000c0d7984 */ /* 0x000e280000000800 */
[----:B------:R-:W1:Y:S04]  /*0970*/  LDS R15, [R12+0x40] ;  /* 0x000040000c0f7984 */ /* 0x000e680000000800 */
[----:B------:R-:W2:Y:S04]  /*0980*/  LDS R26, [R12+0x80] ;  /* 0x000080000c1a7984 */ /* 0x000ea80000000800 */
[----:B------:R-:W3:Y:S01]  /*0990*/  LDS R21, [R12+0xc0] ;  /* 0x0000c0000c157984 */ /* 0x000ee20000000800 */
[----:B0-----:R-:W-:-:S04]  /*09a0*/  FFMA R14, R8, R13, R27 ;  /* 0x0000000d080e7223 */ /* 0x001fc8000000001b */
[----:B-1----:R-:W-:-:S04]  /*09b0*/  FFMA R9, R15, R9, R14 ;  /* 0x000000090f097223 */ /* 0x002fc8000000000e */
[----:B--2---:R-:W-:-:S04]  /*09c0*/  FFMA R10, R26, R10, R9 ;  /* 0x0000000a1a0a7223 */ /* 0x004fc80000000009 */
[----:B---3--:R-:W-:-:S07]  /*09d0*/  FFMA R27, R21, R11, R10 ;  /* 0x0000000b151b7223 */ /* 0x008fce000000000a */
.L_x_5:
[----:B------:R-:W-:Y:S05]  /*09e0*/  @!P2 BRA `(.L_x_3) ;  /* 0x000000000030a947 */ /* 0x000fea0003800000 */
[C---:B------:R-:W-:Y:S02]  /*09f0*/  LEA R8, R19.reuse, R18, 0x2 ;  /* 0x0000001213087211 */ /* 0x040fe400078e10ff */
[----:B------:R-:W-:Y:S02]  /*0a00*/  LEA R19, R19, R16, 0x6 ;  /* 0x0000001013137211 */ /* 0x000fe400078e30ff */
[----:B------:R-:W-:Y:S02]  /*0a10*/  ISETP.NE.AND P1, PT, R4, 0x1, PT ;  /* 0x000000010400780c */ /* 0x000fe40003f25270 */
[----:B------:R-:W-:Y:S04]  /*0a20*/  LDS.128 R8, [R8] ;  /* 0x0000000008087984 */ /* 0x000fe80000000c00 */
[----:B------:R-:W0:Y:S02]  /*0a30*/  LDS R12, [R19] ;  /* 0x00000000130c7984 */ /* 0x000e240000000800 */
[----:B0-----:R-:W-:-:S05]  /*0a40*/  FFMA R27, R8, R12, R27 ;  /* 0x0000000c081b7223 */ /* 0x001fca000000001b */
[----:B------:R-:W-:Y:S05]  /*0a50*/  @!P1 BRA `(.L_x_3) ;  /* 0x0000000000149947 */ /* 0x000fea0003800000 */
[----:B------:R-:W-:Y:S01]  /*0a60*/  ISETP.NE.AND P1, PT, R4, 0x2, PT ;  /* 0x000000020400780c */ /* 0x000fe20003f25270 */
[----:B------:R-:W0:-:S12]  /*0a70*/  LDS R8, [R19+0x40] ;  /* 0x0000400013087984 */ /* 0x000e180000000800 */
[----:B------:R-:W1:Y:S01]  /*0a80*/  @P1 LDS R12, [R19+0x80] ;  /* 0x00008000130c1984 */ /* 0x000e620000000800 */
[----:B0-----:R-:W-:-:S04]  /*0a90*/  FFMA R27, R8, R9, R27 ;  /* 0x00000009081b7223 */ /* 0x001fc8000000001b */
[----:B-1----:R-:W-:-:S07]  /*0aa0*/  @P1 FFMA R27, R12, R10, R27 ;  /* 0x0000000a0c1b1223 */ /* 0x002fce000000001b */
.L_x_3:
[----:B------:R-:W-:Y:S06]  /*0ab0*/  BAR.SYNC.DEFER_BLOCKING 0x0 ;  /* 0x0000000000007b1d */ /* 0x000fec0000010000 */
[----:B------:R-:W-:Y:S05]  /*0ac0*/  @!P0 BRA `(.L_x_6) ;  /* 0xfffffff400d48947 */ /* 0x000fea000383ffff */
.L_x_0:
[----:B------:R-:W1:Y:S01]  /*0ad0*/  LDC.64 R2, c[0x0][0x390] ;  /* 0x0000e400ff027b82 */ /* 0x000e620000000a00 */
[----:B------:R-:W-:-:S04]  /*0ae0*/  IMAD R17, R17, UR13, R22 ;  /* 0x0000000d11117c24 */ /* 0x000fc8000f8e0216 */
[----:B-1----:R-:W-:-:S05]  /*0af0*/  IMAD.WIDE.U32 R2, R17, 0x4, R2 ;  /* 0x0000000411027825 */ /* 0x002fca00078e0002 */
[----:B------:R-:W-:Y:S01]  /*0b00*/  STG.E desc[UR10][R2.64], R27 ;  /* 0x0000001b02007986 */ /* 0x000fe2000c10190a */
[----:B------:R-:W-:Y:S05]  /*0b10*/  EXIT ;  /* 0x000000000000794d */ /* 0x000fea0003800000 */
.L_x_7:
[----:B------:R-:W-:-:S00]  /*0b20*/  BRA `(.L_x_7) ;  /* 0xfffffffc00fc7947 */ /* 0x000fc0000383ffff */
[----:B------:R-:W-:-:S00]  /*0b30*/  NOP ;  /* 0x0000000000007918 */ /* 0x000fc00000000000 */
        /* <DEDUP_REMOVED lines=12> */
.L_x_8:


//--------------------- .nv.shared._Z5sgemmILi16EEvPfS0_S0_iii --------------------------
	.section	.nv.shared._Z5sgemmILi16EEvPfS0_S0_iii,"aw",@nobits
	.sectionflags	@""
	.align	4
.nv.shared._Z5sgemmILi16EEvPfS0_S0_iii:
	.zero		3072


//--------------------- .nv.shared.reserved.0     --------------------------
	.section	.nv.shared.reserved.0,"aw",@nobits
	.weak		__nv_reservedSMEM_offset_0_alias
	.size		__nv_reservedSMEM_offset_0_alias, 0, 64
	.other		__nv_reservedSMEM_offset_0_alias,@"STO_CUDA_RESERVED_SHARED STV_DEFAULT"
__nv_reservedSMEM_offset_0_alias:
	.zero		0
	.zero		64


//--------------------- .nv.constant0._Z5sgemmILi16EEvPfS0_S0_iii --------------------------
	.section	.nv.constant0._Z5sgemmILi16EEvPfS0_S0_iii,"a",@progbits
	.sectionflags	@""
	.align	4
.nv.constant0._Z5sgemmILi16EEvPfS0_S0_iii:
	.zero		932


//--------------------- SYMBOLS --------------------------

	.type		.nv.reservedSmem.offset0,@object
	.size		.nv.reservedSmem.offset0,0x4
	.type		.nv.reservedSmem.cap,@object
	.size		.nv.reservedSmem.cap,0x4
